//
// Generated by NVIDIA NVVM Compiler
//
// Compiler Build ID: CL-36424714
// Cuda compilation tools, release 13.0, V13.0.88
// Based on NVVM 20.0.0
//

.version 9.0
.target sm_100
.address_size 64

	// .globl	_Z11addMatricesPfS_S_S_S_i

.visible .entry _Z11addMatricesPfS_S_S_S_i(
	.param .u64 .ptr .align 1 _Z11addMatricesPfS_S_S_S_i_param_0,
	.param .u64 .ptr .align 1 _Z11addMatricesPfS_S_S_S_i_param_1,
	.param .u64 .ptr .align 1 _Z11addMatricesPfS_S_S_S_i_param_2,
	.param .u64 .ptr .align 1 _Z11addMatricesPfS_S_S_S_i_param_3,
	.param .u64 .ptr .align 1 _Z11addMatricesPfS_S_S_S_i_param_4,
	.param .u32 _Z11addMatricesPfS_S_S_S_i_param_5
)
{
	.reg .pred 	%p<6>;
	.reg .b32 	%r<6>;
	.reg .b32 	%f<33>;
	.reg .b64 	%rd<15>;

	ld.param.u64 	%rd1, [_Z11addMatricesPfS_S_S_S_i_param_0];
	ld.param.u64 	%rd2, [_Z11addMatricesPfS_S_S_S_i_param_1];
	ld.param.u64 	%rd3, [_Z11addMatricesPfS_S_S_S_i_param_2];
	ld.param.u64 	%rd4, [_Z11addMatricesPfS_S_S_S_i_param_3];
	ld.param.u64 	%rd5, [_Z11addMatricesPfS_S_S_S_i_param_4];
	ld.param.u32 	%r2, [_Z11addMatricesPfS_S_S_S_i_param_5];
	mov.u32 	%r3, %ctaid.x;
	mov.u32 	%r4, %ntid.x;
	mov.u32 	%r5, %tid.x;
	mad.lo.s32 	%r1, %r3, %r4, %r5;
	setp.ge.s32 	%p1, %r1, %r2;
	@%p1 bra 	$L__BB0_2;
	cvta.to.global.u64 	%rd6, %rd3;
	cvta.to.global.u64 	%rd7, %rd4;
	cvta.to.global.u64 	%rd8, %rd5;
	cvta.to.global.u64 	%rd9, %rd1;
	cvta.to.global.u64 	%rd10, %rd2;
	mul.wide.s32 	%rd11, %r1, 4;
	add.s64 	%rd12, %rd9, %rd11;
	add.s64 	%rd13, %rd10, %rd11;
	ld.global.f32 	%f1, [%rd13];
	ld.global.f32 	%f2, [%rd12];
	ld.global.f32 	%f3, [%rd7];
	ld.global.f32 	%f4, [%rd7+4];
	mul.f32 	%f5, %f4, %f1;
	fma.rn.f32 	%f6, %f3, %f2, %f5;
	ld.global.f32 	%f8, [%rd8];
	setp.gt.f32 	%p2, %f6, %f8;
	ld.global.f32 	%f10, [%rd7+8];
	ld.global.f32 	%f11, [%rd7+12];
	mul.f32 	%f12, %f11, %f1;
	fma.rn.f32 	%f13, %f10, %f2, %f12;
	ld.global.f32 	%f15, [%rd8+4];
	setp.gt.f32 	%p3, %f13, %f15;
	ld.global.f32 	%f17, [%rd7+16];
	ld.global.f32 	%f18, [%rd7+20];
	mul.f32 	%f19, %f18, %f1;
	fma.rn.f32 	%f20, %f17, %f2, %f19;
	ld.global.f32 	%f22, [%rd8+8];
	setp.gt.f32 	%p4, %f20, %f22;
	ld.global.f32 	%f24, [%rd7+24];
	ld.global.f32 	%f25, [%rd7+28];
	mul.f32 	%f26, %f25, %f1;
	fma.rn.f32 	%f27, %f24, %f2, %f26;
	ld.global.f32 	%f28, [%rd8+12];
	setp.gt.f32 	%p5, %f27, %f28;
	selp.f32 	%f29, 0f00000000, 0f3F800000, %p2;
	selp.f32 	%f30, 0f00000000, %f29, %p3;
	selp.f32 	%f31, 0f00000000, %f30, %p4;
	selp.f32 	%f32, 0f00000000, %f31, %p5;
	add.s64 	%rd14, %rd6, %rd11;
	st.global.f32 	[%rd14], %f32;
$L__BB0_2:
	ret;

}


// ===== COMPILED SASS (sm_100) =====

	.target	sm_100

	.elftype	@"ET_EXEC"


//--------------------- .note.nv.tkinfo           --------------------------
	.section	.note.nv.tkinfo,"",@"SHT_NOTE"
	.sectionflags	@"SHF_NOTE_NV_TKINFO"
	.tkinfo
        /*0018*/ 	.word	0x00000002
        /*0030*/ 	.string	""
        /*0030*/ 	.string	"ptxas"
        /*0030*/ 	.string	"Cuda compilation tools, release 13.0, V13.0.88"
        /*0030*/ 	.string	"Build cuda_13.0.r13.0/compiler.36424714_0"
        /*0030*/ 	.string	"-arch sm_100 -m 64 "



//--------------------- .note.nv.cuinfo           --------------------------
	.section	.note.nv.cuinfo,"",@"SHT_NOTE"
	.sectionflags	@"SHF_NOTE_NV_CUINFO"
        /*0018*/ 	.short	0x0002
        /*001a*/ 	.short	0x0064
        /*001c*/ 	.short	0x0082
	.zero		2


//--------------------- .nv.info                  --------------------------
	.section	.nv.info,"",@"SHT_CUDA_INFO"
	.align	4


	//----- nvinfo : EIATTR_REGCOUNT
	.align		4
        /*0000*/ 	.byte	0x04, 0x2f
        /*0002*/ 	.short	(.L_1 - .L_0)
	.align		4
.L_0:
        /*0004*/ 	.word	index@(_Z11addMatricesPfS_S_S_S_i)
        /*0008*/ 	.word	0x00000020


	//----- nvinfo : EIATTR_FRAME_SIZE
	.align		4
.L_1:
        /*000c*/ 	.byte	0x04, 0x11
        /*000e*/ 	.short	(.L_3 - .L_2)
	.align		4
.L_2:
        /*0010*/ 	.word	index@(_Z11addMatricesPfS_S_S_S_i)
        /*0014*/ 	.word	0x00000000


	//----- nvinfo : EIATTR_MIN_STACK_SIZE
	.align		4
.L_3:
        /*0018*/ 	.byte	0x04, 0x12
        /*001a*/ 	.short	(.L_5 - .L_4)
	.align		4
.L_4:
        /*001c*/ 	.word	index@(_Z11addMatricesPfS_S_S_S_i)
        /*0020*/ 	.word	0x00000000
.L_5:


//--------------------- .nv.compat                --------------------------
	.section	.nv.compat,"",@"SHT_CUDA_COMPAT_INFO"
	.align	4
        /*0000*/ 	.byte	0x02, 0x09, 0x00, 0x00, 0x02, 0x02, 0x01, 0x00, 0x02, 0x05, 0x05, 0x00, 0x03, 0x07, 0x01, 0x01
        /*0010*/ 	.byte	0x02, 0x03, 0x00, 0x00, 0x02, 0x06, 0x01, 0x00, 0x04, 0x0b, 0x08, 0x00, 0x09, 0x00, 0x00, 0x00
        /*0020*/ 	.byte	0x00, 0x00, 0x00, 0x00


//--------------------- .nv.info._Z11addMatricesPfS_S_S_S_i --------------------------
	.section	.nv.info._Z11addMatricesPfS_S_S_S_i,"",@"SHT_CUDA_INFO"
	.sectionflags	@""
	.align	4


	//----- nvinfo : EIATTR_CUDA_API_VERSION
	.align		4
        /*0000*/ 	.byte	0x04, 0x37
        /*0002*/ 	.short	(.L_7 - .L_6)
.L_6:
        /*0004*/ 	.word	0x00000082


	//----- nvinfo : EIATTR_KPARAM_INFO
	.align		4
.L_7:
        /*0008*/ 	.byte	0x04, 0x17
        /*000a*/ 	.short	(.L_9 - .L_8)
.L_8:
        /*000c*/ 	.word	0x00000000
        /*0010*/ 	.short	0x0005
        /*0012*/ 	.short	0x0028
        /*0014*/ 	.byte	0x00, 0xf0, 0x11, 0x00


	//----- nvinfo : EIATTR_KPARAM_INFO
	.align		4
.L_9:
        /*0018*/ 	.byte	0x04, 0x17
        /*001a*/ 	.short	(.L_11 - .L_10)
.L_10:
        /*001c*/ 	.word	0x00000000
        /*0020*/ 	.short	0x0004
        /*0022*/ 	.short	0x0020
        /*0024*/ 	.byte	0x00, 0xf5, 0x21, 0x00


	//----- nvinfo : EIATTR_KPARAM_INFO
	.align		4
.L_11:
        /*0028*/ 	.byte	0x04, 0x17
        /*002a*/ 	.short	(.L_13 - .L_12)
.L_12:
        /*002c*/ 	.word	0x00000000
        /*0030*/ 	.short	0x0003
        /*0032*/ 	.short	0x0018
        /*0034*/ 	.byte	0x00, 0xf5, 0x21, 0x00


	//----- nvinfo : EIATTR_KPARAM_INFO
	.align		4
.L_13:
        /*0038*/ 	.byte	0x04, 0x17
        /*003a*/ 	.short	(.L_15 - .L_14)
.L_14:
        /*003c*/ 	.word	0x00000000
        /*0040*/ 	.short	0x0002
        /*0042*/ 	.short	0x0010
        /*0044*/ 	.byte	0x00, 0xf5, 0x21, 0x00


	//----- nvinfo : EIATTR_KPARAM_INFO
	.align		4
.L_15:
        /*0048*/ 	.byte	0x04, 0x17
        /*004a*/ 	.short	(.L_17 - .L_16)
.L_16:
        /*004c*/ 	.word	0x00000000
        /*0050*/ 	.short	0x0001
        /*0052*/ 	.short	0x0008
        /*0054*/ 	.byte	0x00, 0xf5, 0x21, 0x00


	//----- nvinfo : EIATTR_KPARAM_INFO
	.align		4
.L_17:
        /*0058*/ 	.byte	0x04, 0x17
        /*005a*/ 	.short	(.L_19 - .L_18)
.L_18:
        /*005c*/ 	.word	0x00000000
        /*0060*/ 	.short	0x0000
        /*0062*/ 	.short	0x0000
        /*0064*/ 	.byte	0x00, 0xf5, 0x21, 0x00


	//----- nvinfo : EIATTR_SPARSE_MMA_MASK
	.align		4
.L_19:
        /*0068*/ 	.byte	0x03, 0x50
        /*006a*/ 	.short	0x0000


	//----- nvinfo : EIATTR_MAXREG_COUNT
	.align		4
        /*006c*/ 	.byte	0x03, 0x1b
        /*006e*/ 	.short	0x00ff


	//----- nvinfo : EIATTR_MERCURY_ISA_VERSION
	.align		4
        /*0070*/ 	.byte	0x03, 0x5f
        /*0072*/ 	.short	0x0101


	//----- nvinfo : EIATTR_VRC_CTA_INIT_COUNT
	.align		4
        /*0074*/ 	.byte	0x02, 0x4a
	.zero		1
	.zero		1


	//----- nvinfo : EIATTR_EXIT_INSTR_OFFSETS
	.align		4
        /*0078*/ 	.byte	0x04, 0x1c
        /*007a*/ 	.short	(.L_21 - .L_20)


	//   ....[0]....
.L_20:
        /*007c*/ 	.word	0x00000070


	//   ....[1]....
        /*0080*/ 	.word	0x000002f0


	//----- nvinfo : EIATTR_CBANK_PARAM_SIZE
	.align		4
.L_21:
        /*0084*/ 	.byte	0x03, 0x19
        /*0086*/ 	.short	0x002c


	//----- nvinfo : EIATTR_PARAM_CBANK
	.align		4
        /*0088*/ 	.byte	0x04, 0x0a
        /*008a*/ 	.short	(.L_23 - .L_22)
	.align		4
.L_22:
        /*008c*/ 	.word	index@(.nv.constant0._Z11addMatricesPfS_S_S_S_i)
        /*0090*/ 	.short	0x0380
        /*0092*/ 	.short	0x002c


	//----- nvinfo : EIATTR_SW_WAR
	.align		4
.L_23:
        /*0094*/ 	.byte	0x04, 0x36
        /*0096*/ 	.short	(.L_25 - .L_24)
.L_24:
        /*0098*/ 	.word	0x00000008
.L_25:


//--------------------- .nv.callgraph             --------------------------
	.section	.nv.callgraph,"",@"SHT_CUDA_CALLGRAPH"
	.align	4
	.sectionentsize	8
	.align		4
        /*0000*/ 	.word	0x00000000
	.align		4
        /*0004*/ 	.word	0xffffffff
	.align		4
        /*0008*/ 	.word	0x00000000
	.align		4
        /*000c*/ 	.word	0xfffffffe
	.align		4
        /*0010*/ 	.word	0x00000000
	.align		4
        /*0014*/ 	.word	0xfffffffd
	.align		4
        /*0018*/ 	.word	0x00000000
	.align		4
        /*001c*/ 	.word	0xfffffffc


//--------------------- .text._Z11addMatricesPfS_S_S_S_i --------------------------
	.section	.text._Z11addMatricesPfS_S_S_S_i,"ax",@progbits
	.align	128
        .global         _Z11addMatricesPfS_S_S_S_i
        .type           _Z11addMatricesPfS_S_S_S_i,@function
        .size           _Z11addMatricesPfS_S_S_S_i,(.L_x_1 - _Z11addMatricesPfS_S_S_S_i)
        .other          _Z11addMatricesPfS_S_S_S_i,@"STO_CUDA_ENTRY STV_DEFAULT"
_Z11addMatricesPfS_S_S_S_i:
.text._Z11addMatricesPfS_S_S_S_i:
[----:B------:R-:W-:Y:S01]  /*0000*/  LDC R1, c[0x0][0x37c] ;  /* 0x0000df00ff017b82 */ /* 0x000fe20000000800 */
[----:B------:R-:W0:Y:S07]  /*0010*/  S2R R0, SR_TID.X ;  /* 0x0000000000007919 */ /* 0x000e2e0000002100 */
[----:B------:R-:W0:Y:S01]  /*0020*/  S2UR UR4, SR_CTAID.X ;  /* 0x00000000000479c3 */ /* 0x000e220000002500 */
[----:B------:R-:W1:Y:S07]  /*0030*/  LDCU UR5, c[0x0][0x3a8] ;  /* 0x00007500ff0577ac */ /* 0x000e6e0008000800 */
[----:B------:R-:W0:Y:S02]  /*0040*/  LDC R9, c[0x0][0x360] ;  /* 0x0000d800ff097b82 */ /* 0x000e240000000800 */
[----:B0-----:R-:W-:-:S05]  /*0050*/  IMAD R9, R9, UR4, R0 ;  /* 0x0000000409097c24 */ /* 0x001fca000f8e0200 */
[----:B-1----:R-:W-:-:S13]  /*0060*/  ISETP.GE.AND P0, PT, R9, UR5, PT ;  /* 0x0000000509007c0c */ /* 0x002fda000bf06270 */
[----:B------:R-:W-:Y:S05]  /*0070*/  @P0 EXIT ;  /* 0x000000000000094d */ /* 0x000fea0003800000 */
[----:B------:R-:W0:Y:S01]  /*0080*/  LDC.64 R10, c[0x0][0x388] ;  /* 0x0000e200ff0a7b82 */ /* 0x000e220000000a00 */
[----:B------:R-:W1:Y:S07]  /*0090*/  LDCU.64 UR4, c[0x0][0x358] ;  /* 0x00006b00ff0477ac */ /* 0x000e6e0008000a00 */
[----:B------:R-:W2:Y:S08]  /*00a0*/  LDC.64 R6, c[0x0][0x380] ;  /* 0x0000e000ff067b82 */ /* 0x000eb00000000a00 */
[----:B------:R-:W3:Y:S08]  /*00b0*/  LDC.64 R4, c[0x0][0x398] ;  /* 0x0000e600ff047b82 */ /* 0x000ef00000000a00 */
[----:B------:R-:W4:Y:S01]  /*00c0*/  LDC.64 R2, c[0x0][0x3a0] ;  /* 0x0000e800ff027b82 */ /* 0x000f220000000a00 */
[----:B0-----:R-:W-:-:S06]  /*00d0*/  IMAD.WIDE R10, R9, 0x4, R10 ;  /* 0x00000004090a7825 */ /* 0x001fcc00078e020a */
[----:B-1----:R-:W5:Y:S01]  /*00e0*/  LDG.E R10, desc[UR4][R10.64] ;  /* 0x000000040a0a7981 */ /* 0x002f62000c1e1900 */
[----:B--2---:R-:W-:-:S05]  /*00f0*/  IMAD.WIDE R6, R9, 0x4, R6 ;  /* 0x0000000409067825 */ /* 0x004fca00078e0206 */
[----:B------:R0:W2:Y:S04]  /*0100*/  LDG.E R0, desc[UR4][R6.64] ;  /* 0x0000000406007981 */ /* 0x0000a8000c1e1900 */
[----:B---3--:R-:W5:Y:S04]  /*0110*/  LDG.E R21, desc[UR4][R4.64+0xc] ;  /* 0x00000c0404157981 */ /* 0x008f68000c1e1900 */
[----:B------:R-:W3:Y:S01]  /*0120*/  LDG.E R15, desc[UR4][R4.64+0x4] ;  /* 0x00000404040f7981 */ /* 0x000ee2000c1e1900 */
[----:B0-----:R-:W0:Y:S03]  /*0130*/  LDC.64 R6, c[0x0][0x390] ;  /* 0x0000e400ff067b82 */ /* 0x001e260000000a00 */
[----:B------:R-:W2:Y:S04]  /*0140*/  LDG.E R25, desc[UR4][R4.64+0x14] ;  /* 0x0000140404197981 */ /* 0x000ea8000c1e1900 */
[----:B------:R-:W2:Y:S04]  /*0150*/  LDG.E R19, desc[UR4][R4.64+0x8] ;  /* 0x0000080404137981 */ /* 0x000ea8000c1e1900 */
[----:B------:R-:W2:Y:S04]  /*0160*/  LDG.E R13, desc[UR4][R4.64] ;  /* 0x00000004040d7981 */ /* 0x000ea8000c1e1900 */
[----:B------:R-:W2:Y:S04]  /*0170*/  LDG.E R23, desc[UR4][R4.64+0x10] ;  /* 0x0000100404177981 */ /* 0x000ea8000c1e1900 */
[----:B------:R-:W2:Y:S04]  /*0180*/  LDG.E R29, desc[UR4][R4.64+0x1c] ;  /* 0x00001c04041d7981 */ /* 0x000ea8000c1e1900 */
[----:B----4-:R-:W4:Y:S04]  /*0190*/  LDG.E R12, desc[UR4][R2.64+0x4] ;  /* 0x00000404020c7981 */ /* 0x010f28000c1e1900 */
[----:B------:R-:W4:Y:S04]  /*01a0*/  LDG.E R17, desc[UR4][R2.64] ;  /* 0x0000000402117981 */ /* 0x000f28000c1e1900 */
[----:B------:R-:W4:Y:S04]  /*01b0*/  LDG.E R27, desc[UR4][R4.64+0x18] ;  /* 0x00001804041b7981 */ /* 0x000f28000c1e1900 */
[----:B------:R-:W4:Y:S04]  /*01c0*/  LDG.E R11, desc[UR4][R2.64+0x8] ;  /* 0x00000804020b7981 */ /* 0x000f28000c1e1900 */
[----:B------:R-:W4:Y:S01]  /*01d0*/  LDG.E R16, desc[UR4][R2.64+0xc] ;  /* 0x00000c0402107981 */ /* 0x000f22000c1e1900 */
[----:B0-----:R-:W-:-:S04]  /*01e0*/  IMAD.WIDE R6, R9, 0x4, R6 ;  /* 0x0000000409067825 */ /* 0x001fc800078e0206 */
[C---:B-----5:R-:W-:Y:S01]  /*01f0*/  FMUL R21, R10.reuse, R21 ;  /* 0x000000150a157220 */ /* 0x060fe20000400000 */
[C---:B---3--:R-:W-:Y:S01]  /*0200*/  FMUL R8, R10.reuse, R15 ;  /* 0x0000000f0a087220 */ /* 0x048fe20000400000 */
[----:B--2---:R-:W-:Y:S02]  /*0210*/  FMUL R14, R10, R25 ;  /* 0x000000190a0e7220 */ /* 0x004fe40000400000 */
[C---:B------:R-:W-:Y:S01]  /*0220*/  FFMA R19, R0.reuse, R19, R21 ;  /* 0x0000001300137223 */ /* 0x040fe20000000015 */
[C---:B------:R-:W-:Y:S01]  /*0230*/  FFMA R8, R0.reuse, R13, R8 ;  /* 0x0000000d00087223 */ /* 0x040fe20000000008 */
[----:B------:R-:W-:Y:S01]  /*0240*/  FFMA R14, R0, R23, R14 ;  /* 0x00000017000e7223 */ /* 0x000fe2000000000e */
[----:B------:R-:W-:Y:S02]  /*0250*/  FMUL R29, R10, R29 ;  /* 0x0000001d0a1d7220 */ /* 0x000fe40000400000 */
[----:B----4-:R-:W-:Y:S02]  /*0260*/  FSETP.GT.AND P1, PT, R19, R12, PT ;  /* 0x0000000c1300720b */ /* 0x010fe40003f24000 */
[----:B------:R-:W-:Y:S01]  /*0270*/  FSET.BF.LEU.AND R8, R8, R17, PT ;  /* 0x000000110808720a */ /* 0x000fe2000380b000 */
[----:B------:R-:W-:-:S03]  /*0280*/  FFMA R27, R0, R27, R29 ;  /* 0x0000001b001b7223 */ /* 0x000fc6000000001d */
[----:B------:R-:W-:Y:S02]  /*0290*/  FSEL R8, R8, RZ, !P1 ;  /* 0x000000ff08087208 */ /* 0x000fe40004800000 */
[----:B------:R-:W-:Y:S02]  /*02a0*/  FSETP.GT.AND P0, PT, R14, R11, PT ;  /* 0x0000000b0e00720b */ /* 0x000fe40003f04000 */
[----:B------:R-:W-:Y:S02]  /*02b0*/  FSETP.GT.AND P1, PT, R27, R16, PT ;  /* 0x000000101b00720b */ /* 0x000fe40003f24000 */
[----:B------:R-:W-:-:S04]  /*02c0*/  FSEL R8, R8, RZ, !P0 ;  /* 0x000000ff08087208 */ /* 0x000fc80004000000 */
[----:B------:R-:W-:-:S05]  /*02d0*/  FSEL R3, R8, RZ, !P1 ;  /* 0x000000ff08037208 */ /* 0x000fca0004800000 */
[----:B------:R-:W-:Y:S01]  /*02e0*/  STG.E desc[UR4][R6.64], R3 ;  /* 0x0000000306007986 */ /* 0x000fe2000c101904 */
[----:B------:R-:W-:Y:S05]  /*02f0*/  EXIT ;  /* 0x000000000000794d */ /* 0x000fea0003800000 */
.L_x_0:
[----:B------:R-:W-:-:S00]  /*0300*/  BRA `(.L_x_0) ;  /* 0xfffffffc00fc7947 */ /* 0x000fc0000383ffff */
[----:B------:R-:W-:-:S00]  /*0310*/  NOP ;  /* 0x0000000000007918 */ /* 0x000fc00000000000 */
        /* <DEDUP_REMOVED lines=14> */
.L_x_1:


//--------------------- .nv.shared.reserved.0     --------------------------
	.section	.nv.shared.reserved.0,"aw",@nobits
	.weak		__nv_reservedSMEM_offset_0_alias
	.size		__nv_reservedSMEM_offset_0_alias, 0, 64
	.other		__nv_reservedSMEM_offset_0_alias,@"STO_CUDA_RESERVED_SHARED STV_DEFAULT"
__nv_reservedSMEM_offset_0_alias:
	.zero		0
	.zero		64


//--------------------- .nv.constant0._Z11addMatricesPfS_S_S_S_i --------------------------
	.section	.nv.constant0._Z11addMatricesPfS_S_S_S_i,"a",@progbits
	.sectionflags	@""
	.align	4
.nv.constant0._Z11addMatricesPfS_S_S_S_i:
	.zero		940


//--------------------- SYMBOLS --------------------------

	.type		.nv.reservedSmem.offset0,@object
	.size		.nv.reservedSmem.offset0,0x4
